	.headerflags	@"EF_CUDA_TEXMODE_UNIFIED EF_CUDA_64BIT_ADDRESS EF_CUDA_ACCELERATORS EF_CUDA_SM90 EF_CUDA_VIRTUAL_SM(EF_CUDA_SM90)"
	.elftype	@"ET_EXEC"


//--------------------- .nv.info                  --------------------------
	.section	.nv.info,"",@"SHT_CUDA_INFO"
	.align	4


	//----- nvinfo : EIATTR_REGCOUNT
	.align		4
        /*0000*/ 	.byte	0x04, 0x2f
        /*0002*/ 	.short	(.L_1 - .L_0)
	.align		4
.L_0:
        /*0004*/ 	.word	index@(triton_poi_fused_convolution_max_pool2d_with_indices_relu_17)
        /*0008*/ 	.word	0x0000003b


	//----- nvinfo : EIATTR_MIN_STACK_SIZE
	.align		4
.L_1:
        /*000c*/ 	.byte	0x04, 0x12
        /*000e*/ 	.short	(.L_3 - .L_2)
	.align		4
.L_2:
        /*0010*/ 	.word	index@(triton_poi_fused_convolution_max_pool2d_with_indices_relu_17)
        /*0014*/ 	.word	0x00000000


	//----- nvinfo : EIATTR_FRAME_SIZE
	.align		4
.L_3:
        /*0018*/ 	.byte	0x04, 0x11
        /*001a*/ 	.short	(.L_5 - .L_4)
	.align		4
.L_4:
        /*001c*/ 	.word	index@(triton_poi_fused_convolution_max_pool2d_with_indices_relu_17)
        /*0020*/ 	.word	0x00000000


	//----- nvinfo : EIATTR_MIN_STACK_SIZE
	.align		4
.L_5:
        /*0024*/ 	.byte	0x04, 0x12
        /*0026*/ 	.short	(.L_7 - .L_6)
	.align		4
.L_6:
        /*0028*/ 	.word	index@(triton_poi_fused_convolution_max_pool2d_with_indices_relu_17)
        /*002c*/ 	.word	0x00000000
.L_7:


//--------------------- .nv.info.triton_poi_fused_convolution_max_pool2d_with_indices_relu_17 --------------------------
	.section	.nv.info.triton_poi_fused_convolution_max_pool2d_with_indices_relu_17,"",@"SHT_CUDA_INFO"
	.sectionflags	@""
	.align	4


	//----- nvinfo : EIATTR_CUDA_API_VERSION
	.align		4
        /*0000*/ 	.byte	0x04, 0x37
        /*0002*/ 	.short	(.L_9 - .L_8)
.L_8:
        /*0004*/ 	.word	0x0000007c


	//----- nvinfo : EIATTR_KPARAM_INFO
	.align		4
.L_9:
        /*0008*/ 	.byte	0x04, 0x17
        /*000a*/ 	.short	(.L_11 - .L_10)
.L_10:
        /*000c*/ 	.word	0x00000000
        /*0010*/ 	.short	0x0005
        /*0012*/ 	.short	0x0024
        /*0014*/ 	.byte	0x00, 0xf0, 0x11, 0x00


	//----- nvinfo : EIATTR_KPARAM_INFO
	.align		4
.L_11:
        /*0018*/ 	.byte	0x04, 0x17
        /*001a*/ 	.short	(.L_13 - .L_12)
.L_12:
        /*001c*/ 	.word	0x00000000
        /*0020*/ 	.short	0x0004
        /*0022*/ 	.short	0x0020
        /*0024*/ 	.byte	0x00, 0xf0, 0x11, 0x00


	//----- nvinfo : EIATTR_KPARAM_INFO
	.align		4
.L_13:
        /*0028*/ 	.byte	0x04, 0x17
        /*002a*/ 	.short	(.L_15 - .L_14)
.L_14:
        /*002c*/ 	.word	0x00000000
        /*0030*/ 	.short	0x0003
        /*0032*/ 	.short	0x0018
        /*0034*/ 	.byte	0x00, 0xf4, 0x21, 0x00


	//----- nvinfo : EIATTR_KPARAM_INFO
	.align		4
.L_15:
        /*0038*/ 	.byte	0x04, 0x17
        /*003a*/ 	.short	(.L_17 - .L_16)
.L_16:
        /*003c*/ 	.word	0x00000000
        /*0040*/ 	.short	0x0002
        /*0042*/ 	.short	0x0010
        /*0044*/ 	.byte	0x00, 0xf4, 0x21, 0x00


	//----- nvinfo : EIATTR_KPARAM_INFO
	.align		4
.L_17:
        /*0048*/ 	.byte	0x04, 0x17
        /*004a*/ 	.short	(.L_19 - .L_18)
.L_18:
        /*004c*/ 	.word	0x00000000
        /*0050*/ 	.short	0x0001
        /*0052*/ 	.short	0x0008
        /*0054*/ 	.byte	0x00, 0xf4, 0x21, 0x00


	//----- nvinfo : EIATTR_KPARAM_INFO
	.align		4
.L_19:
        /*0058*/ 	.byte	0x04, 0x17
        /*005a*/ 	.short	(.L_21 - .L_20)
.L_20:
        /*005c*/ 	.word	0x00000000
        /*0060*/ 	.short	0x0000
        /*0062*/ 	.short	0x0000
        /*0064*/ 	.byte	0x00, 0xf4, 0x21, 0x00


	//----- nvinfo : EIATTR_SPARSE_MMA_MASK
	.align		4
.L_21:
        /*0068*/ 	.byte	0x03, 0x50
        /*006a*/ 	.short	0x0000


	//----- nvinfo : EIATTR_MAXREG_COUNT
	.align		4
        /*006c*/ 	.byte	0x03, 0x1b
        /*006e*/ 	.short	0x00ff


	//----- nvinfo : EIATTR_EXIT_INSTR_OFFSETS
	.align		4
        /*0070*/ 	.byte	0x04, 0x1c
        /*0072*/ 	.short	(.L_23 - .L_22)


	//   ....[0]....
.L_22:
        /*0074*/ 	.word	0x00001600


	//   ....[1]....
        /*0078*/ 	.word	0x00001620


	//----- nvinfo : EIATTR_REQNTID
	.align		4
.L_23:
        /*007c*/ 	.byte	0x04, 0x10
        /*007e*/ 	.short	(.L_25 - .L_24)
.L_24:
        /*0080*/ 	.word	0x00000100
        /*0084*/ 	.word	0x00000001
        /*0088*/ 	.word	0x00000001


	//----- nvinfo : EIATTR_CBANK_PARAM_SIZE
	.align		4
.L_25:
        /*008c*/ 	.byte	0x03, 0x19
        /*008e*/ 	.short	0x0028


	//----- nvinfo : EIATTR_PARAM_CBANK
	.align		4
        /*0090*/ 	.byte	0x04, 0x0a
        /*0092*/ 	.short	(.L_27 - .L_26)
	.align		4
.L_26:
        /*0094*/ 	.word	index@(.nv.constant0.triton_poi_fused_convolution_max_pool2d_with_indices_relu_17)
        /*0098*/ 	.short	0x0210
        /*009a*/ 	.short	0x0028


	//----- nvinfo : EIATTR_SW_WAR
	.align		4
.L_27:
        /*009c*/ 	.byte	0x04, 0x36
        /*009e*/ 	.short	(.L_29 - .L_28)
.L_28:
        /*00a0*/ 	.word	0x00000008
.L_29:


//--------------------- .nv.callgraph             --------------------------
	.section	.nv.callgraph,"",@"SHT_CUDA_CALLGRAPH"
	.align	4
	.sectionentsize	8
	.align		4
        /*0000*/ 	.word	0x00000000
	.align		4
        /*0004*/ 	.word	0xffffffff
	.align		4
        /*0008*/ 	.word	0x00000000
	.align		4
        /*000c*/ 	.word	0xfffffffe
	.align		4
        /*0010*/ 	.word	0x00000000
	.align		4
        /*0014*/ 	.word	0xfffffffd
	.align		4
        /*0018*/ 	.word	0x00000000
	.align		4
        /*001c*/ 	.word	0xfffffffc


//--------------------- .text.triton_poi_fused_convolution_max_pool2d_with_indices_relu_17 --------------------------
	.section	.text.triton_poi_fused_convolution_max_pool2d_with_indices_relu_17,"ax",@progbits
	.sectionflags	@"SHF_BARRIERS=1"
	.align	128
        .global         triton_poi_fused_convolution_max_pool2d_with_indices_relu_17
        .type           triton_poi_fused_convolution_max_pool2d_with_indices_relu_17,@function
        .size           triton_poi_fused_convolution_max_pool2d_with_indices_relu_17,(.L_x_1 - triton_poi_fused_convolution_max_pool2d_with_indices_relu_17)
        .other          triton_poi_fused_convolution_max_pool2d_with_indices_relu_17,@"STO_CUDA_ENTRY STV_DEFAULT"
triton_poi_fused_convolution_max_pool2d_with_indices_relu_17:
.text.triton_poi_fused_convolution_max_pool2d_with_indices_relu_17:
[----:B------:R-:W0:Y:S01]  /*0000*/  LDC R1, c[0x0][0x28] ;  /* 0x00000a00ff017b82 */ /* 0x000e220000000800 */
[----:B------:R-:W1:Y:S01]  /*0010*/  S2R R24, SR_TID.X ;  /* 0x0000000000187919 */ /* 0x000e620000002100 */
[----:B------:R-:W-:Y:S01]  /*0020*/  CS2R R6, SRZ ;  /* 0x0000000000067805 */ /* 0x000fe2000001ff00 */
[----:B------:R-:W-:Y:S01]  /*0030*/  ULDC.64 UR6, c[0x0][0x208] ;  /* 0x0000820000067ab9 */ /* 0x000fe20000000a00 */
[----:B------:R-:W-:Y:S01]  /*0040*/  CS2R R8, SRZ ;  /* 0x0000000000087805 */ /* 0x000fe2000001ff00 */
[----:B------:R-:W2:Y:S01]  /*0050*/  S2R R21, SR_CTAID.Y ;  /* 0x0000000000157919 */ /* 0x000ea20000002600 */
[----:B------:R-:W-:Y:S01]  /*0060*/  CS2R R10, SRZ ;  /* 0x00000000000a7805 */ /* 0x000fe2000001ff00 */
[----:B------:R-:W3:Y:S01]  /*0070*/  S2R R22, SR_CTAID.X ;  /* 0x0000000000167919 */ /* 0x000ee20000002500 */
[----:B-1----:R-:W-:Y:S01]  /*0080*/  IMAD.SHL.U32 R39, R24, 0x4, RZ ;  /* 0x0000000418277824 */ /* 0x002fe200078e00ff */
[----:B------:R-:W-:Y:S02]  /*0090*/  SHF.R.U32.HI R25, RZ, 0x6, R24 ;  /* 0x00000006ff197819 */ /* 0x000fe40000011618 */
[----:B--2---:R-:W-:-:S02]  /*00a0*/  SHF.R.S32.HI R32, RZ, 0x17, R21 ;  /* 0x00000017ff207819 */ /* 0x004fc40000011415 */
[----:B------:R-:W-:Y:S02]  /*00b0*/  LOP3.LUT R20, R39, 0xfc, RZ, 0xc0, !PT ;  /* 0x000000fc27147812 */ /* 0x000fe400078ec0ff */
[----:B------:R-:W-:Y:S01]  /*00c0*/  SGXT R32, R32, 0x1 ;  /* 0x000000012020781a */ /* 0x000fe20000000200 */
[----:B---3--:R-:W-:Y:S01]  /*00d0*/  IMAD.SHL.U32 R22, R22, 0x10, RZ ;  /* 0x0000001016167824 */ /* 0x008fe200078e00ff */
[----:B------:R-:W-:Y:S02]  /*00e0*/  PRMT R0, R20, 0x6540, R21 ;  /* 0x0000654014007816 */ /* 0x000fe40000000015 */
[----:B------:R-:W-:Y:S02]  /*00f0*/  SGXT.U32 R25, R25, 0x2 ;  /* 0x000000021919781a */ /* 0x000fe40000000000 */
[----:B------:R-:W-:Y:S02]  /*0100*/  LEA.HI R2, R32, R0, RZ, 0x9 ;  /* 0x0000000020027211 */ /* 0x000fe400078f48ff */
[----:B------:R-:W-:-:S02]  /*0110*/  LOP3.LUT R38, R22, R25, RZ, 0xfc, !PT ;  /* 0x0000001916267212 */ /* 0x000fc400078efcff */
[C---:B------:R-:W-:Y:S01]  /*0120*/  LOP3.LUT R5, R2.reuse, 0xfffffe00, RZ, 0xc0, !PT ;  /* 0xfffffe0002057812 */ /* 0x040fe200078ec0ff */
[----:B------:R-:W-:Y:S01]  /*0130*/  IMAD.SHL.U32 R3, R2, 0x40, RZ ;  /* 0x0000004002037824 */ /* 0x000fe200078e00ff */
[----:B------:R-:W-:Y:S02]  /*0140*/  ISETP.GE.AND P3, PT, R38, 0x40, PT ;  /* 0x000000402600780c */ /* 0x000fe40003f66270 */
[----:B------:R-:W-:Y:S02]  /*0150*/  LOP3.LUT R37, R22, 0x8, R25, 0xfe, !PT ;  /* 0x0000000816257812 */ /* 0x000fe400078efe19 */
[----:B------:R-:W-:Y:S02]  /*0160*/  LOP3.LUT R4, R3, 0xffff8000, RZ, 0xc0, !PT ;  /* 0xffff800003047812 */ /* 0x000fe400078ec0ff */
[----:B------:R-:W1:Y:S01]  /*0170*/  LDC.64 R2, c[0x0][0x210] ;  /* 0x00008400ff027b82 */ /* 0x000e620000000a00 */
[----:B------:R-:W-:Y:S02]  /*0180*/  LOP3.LUT R36, R22, 0xc, R25, 0xfe, !PT ;  /* 0x0000000c16247812 */ /* 0x000fe400078efe19 */
[----:B------:R-:W-:-:S02]  /*0190*/  IADD3 R13, R4, R0, -R5 ;  /* 0x00000000040d7210 */ /* 0x000fc40007ffe805 */
[----:B------:R-:W-:Y:S02]  /*01a0*/  CS2R R4, SRZ ;  /* 0x0000000000047805 */ /* 0x000fe4000001ff00 */
[----:B------:R-:W-:Y:S02]  /*01b0*/  LOP3.LUT R0, R22, 0x4, R25, 0xfe, !PT ;  /* 0x0000000416007812 */ /* 0x000fe400078efe19 */
[C---:B------:R-:W-:Y:S01]  /*01c0*/  ISETP.GE.AND P1, PT, R37.reuse, 0x40, PT ;  /* 0x000000402500780c */ /* 0x040fe20003f26270 */
[--C-:B------:R-:W-:Y:S01]  /*01d0*/  IMAD R38, R38, 0x200, R13.reuse ;  /* 0x0000020026267824 */ /* 0x100fe200078e020d */
[C---:B------:R-:W-:Y:S01]  /*01e0*/  ISETP.GE.AND P2, PT, R0.reuse, 0x40, PT ;  /* 0x000000400000780c */ /* 0x040fe20003f46270 */
[--C-:B------:R-:W-:Y:S01]  /*01f0*/  IMAD R0, R0, 0x200, R13.reuse ;  /* 0x0000020000007824 */ /* 0x100fe200078e020d */
[C---:B------:R-:W-:Y:S01]  /*0200*/  ISETP.GE.AND P0, PT, R36.reuse, 0x40, PT ;  /* 0x000000402400780c */ /* 0x040fe20003f06270 */
[--C-:B------:R-:W-:Y:S01]  /*0210*/  IMAD R37, R37, 0x200, R13.reuse ;  /* 0x0000020025257824 */ /* 0x100fe200078e020d */
[----:B------:R-:W-:Y:S01]  /*0220*/  CS2R R14, SRZ ;  /* 0x00000000000e7805 */ /* 0x000fe2000001ff00 */
[----:B------:R-:W-:Y:S01]  /*0230*/  IMAD R36, R36, 0x200, R13 ;  /* 0x0000020024247824 */ /* 0x000fe200078e020d */
[----:B------:R-:W-:Y:S01]  /*0240*/  CS2R R12, SRZ ;  /* 0x00000000000c7805 */ /* 0x000fe2000001ff00 */
[----:B-1----:R-:W-:-:S04]  /*0250*/  IMAD.WIDE R26, R38, 0x4, R2 ;  /* 0x00000004261a7825 */ /* 0x002fc800078e0202 */
[--C-:B------:R-:W-:Y:S01]  /*0260*/  IMAD.WIDE R28, R0, 0x4, R2.reuse ;  /* 0x00000004001c7825 */ /* 0x100fe200078e0202 */
[----:B------:R1:W2:Y:S03]  /*0270*/  @!P3 LDG.E.EL.128 R4, desc[UR6][R26.64] ;  /* 0x000000061a04b981 */ /* 0x0002a6000c2e1d00 */
[--C-:B------:R-:W-:Y:S01]  /*0280*/  IMAD.WIDE R30, R37, 0x4, R2.reuse ;  /* 0x00000004251e7825 */ /* 0x100fe200078e0202 */
[----:B------:R3:W4:Y:S01]  /*0290*/  @!P2 LDG.E.EL.128 R8, desc[UR6][R28.64] ;  /* 0x000000061c08a981 */ /* 0x000722000c2e1d00 */
[----:B------:R-:W-:Y:S02]  /*02a0*/  CS2R R16, SRZ ;  /* 0x0000000000107805 */ /* 0x000fe4000001ff00 */
[----:B------:R-:W-:Y:S01]  /*02b0*/  CS2R R18, SRZ ;  /* 0x0000000000127805 */ /* 0x000fe2000001ff00 */
[----:B------:R-:W5:Y:S01]  /*02c0*/  @!P1 LDG.E.EL.128 R12, desc[UR6][R30.64] ;  /* 0x000000061e0c9981 */ /* 0x000f62000c2e1d00 */
[----:B-1----:R-:W-:Y:S01]  /*02d0*/  IMAD.WIDE R26, R36, 0x4, R2 ;  /* 0x00000004241a7825 */ /* 0x002fe200078e0202 */
[----:B------:R-:W1:Y:S04]  /*02e0*/  S2UR UR5, SR_CgaCtaId ;  /* 0x00000000000579c3 */ /* 0x000e680000008800 */
[----:B------:R1:W4:Y:S01]  /*02f0*/  @!P0 LDG.E.EL.128 R16, desc[UR6][R26.64] ;  /* 0x000000061a108981 */ /* 0x000322000c2e1d00 */
[C---:B---3--:R-:W-:Y:S01]  /*0300*/  IMAD.SHL.U32 R28, R24.reuse, 0x40, RZ ;  /* 0x00000040181c7824 */ /* 0x048fe200078e00ff */
[----:B------:R-:W-:Y:S01]  /*0310*/  PRMT R23, R24, 0x6540, R21 ;  /* 0x0000654018177816 */ /* 0x000fe20000000015 */
[----:B------:R-:W-:Y:S01]  /*0320*/  UMOV UR4, 0x400 ;  /* 0x0000040000047882 */ /* 0x000fe20000000000 */
[----:B------:R-:W3:Y:S02]  /*0330*/  LDC.64 R2, c[0x0][0x218] ;  /* 0x00008600ff027b82 */ /* 0x000ee40000000a00 */
[----:B------:R-:W-:-:S02]  /*0340*/  LEA.HI R32, R32, R23, RZ, 0x9 ;  /* 0x0000001720207211 */ /* 0x000fc400078f48ff */
[----:B------:R-:W-:Y:S02]  /*0350*/  LOP3.LUT R28, R28, 0xfc0, RZ, 0xc0, !PT ;  /* 0x00000fc01c1c7812 */ /* 0x000fe400078ec0ff */
[----:B------:R-:W-:Y:S02]  /*0360*/  LOP3.LUT R32, R32, 0xfffffe00, RZ, 0xc0, !PT ;  /* 0xfffffe0020207812 */ /* 0x000fe400078ec0ff */
[C---:B01----:R-:W-:Y:S02]  /*0370*/  LOP3.LUT R26, R28.reuse, 0x10, RZ, 0xfc, !PT ;  /* 0x000000101c1a7812 */ /* 0x043fe400078efcff */
[C---:B------:R-:W-:Y:S01]  /*0380*/  LOP3.LUT R27, R28.reuse, 0x20, RZ, 0xfc, !PT ;  /* 0x000000201c1b7812 */ /* 0x040fe200078efcff */
[----:B------:R-:W-:Y:S01]  /*0390*/  UPRMT UR4, UR5, 0x654, UR4 ;  /* 0x0000065405047896 */ /* 0x000fe20008000004 */
[C---:B------:R-:W-:Y:S02]  /*03a0*/  LOP3.LUT R25, R28.reuse, R25, RZ, 0xfc, !PT ;  /* 0x000000191c197212 */ /* 0x040fe400078efcff */
[----:B------:R-:W-:Y:S01]  /*03b0*/  LOP3.LUT R29, R28, 0x30, RZ, 0xfc, !PT ;  /* 0x000000301c1d7812 */ /* 0x000fe200078efcff */
[----:B------:R-:W-:-:S02]  /*03c0*/  IMAD.IADD R23, R23, 0x1, -R32 ;  /* 0x0000000117177824 */ /* 0x000fc400078e0a20 */
[----:B------:R-:W-:Y:S02]  /*03d0*/  LEA.HI R28, R28, UR4, RZ, 0x1e ;  /* 0x000000041c1c7c11 */ /* 0x000fe4000f8ff0ff */
[----:B------:R-:W-:Y:S02]  /*03e0*/  LEA.HI R26, R26, UR4, RZ, 0x1e ;  /* 0x000000041a1a7c11 */ /* 0x000fe4000f8ff0ff */
[----:B------:R-:W-:Y:S02]  /*03f0*/  LEA.HI R30, R27, UR4, RZ, 0x1e ;  /* 0x000000041b1e7c11 */ /* 0x000fe4000f8ff0ff */
[----:B------:R-:W-:Y:S01]  /*0400*/  LEA.HI R32, R29, UR4, RZ, 0x1e ;  /* 0x000000041d207c11 */ /* 0x000fe2000f8ff0ff */
[C---:B------:R-:W-:Y:S02]  /*0410*/  IMAD R29, R25.reuse, 0x4, R28 ;  /* 0x00000004191d7824 */ /* 0x040fe400078e021c */
[C---:B------:R-:W-:Y:S02]  /*0420*/  IMAD R28, R25.reuse, 0x4, R26 ;  /* 0x00000004191c7824 */ /* 0x040fe400078e021a */
[----:B------:R-:W-:-:S02]  /*0430*/  IMAD R31, R25, 0x4, R30 ;  /* 0x00000004191f7824 */ /* 0x000fc400078e021e */
[----:B------:R-:W-:Y:S02]  /*0440*/  IMAD R32, R25, 0x4, R32 ;  /* 0x0000000419207824 */ /* 0x000fe400078e0220 */
[----:B---3--:R-:W-:Y:S01]  /*0450*/  IMAD.WIDE R26, R23, 0x4, R2 ;  /* 0x00000004171a7825 */ /* 0x008fe200078e0202 */
[----:B--2---:R-:W-:Y:S04]  /*0460*/  STS [R29], R4 ;  /* 0x000000041d007388 */ /* 0x004fe80000000800 */
[----:B------:R-:W-:Y:S04]  /*0470*/  STS [R28+0x40], R5 ;  /* 0x000040051c007388 */ /* 0x000fe80000000800 */
[----:B------:R-:W-:Y:S04]  /*0480*/  STS [R31+0x80], R6 ;  /* 0x000080061f007388 */ /* 0x000fe80000000800 */
[----:B------:R-:W-:Y:S04]  /*0490*/  STS [R32+0xc0], R7 ;  /* 0x0000c00720007388 */ /* 0x000fe80000000800 */
[----:B----4-:R-:W-:Y:S04]  /*04a0*/  STS [R29+0x10], R8 ;  /* 0x000010081d007388 */ /* 0x010fe80000000800 */
[----:B------:R-:W-:Y:S04]  /*04b0*/  STS [R28+0x50], R9 ;  /* 0x000050091c007388 */ /* 0x000fe80000000800 */
[----:B------:R-:W-:Y:S04]  /*04c0*/  STS [R31+0x90], R10 ;  /* 0x0000900a1f007388 */ /* 0x000fe80000000800 */
[----:B------:R-:W-:Y:S04]  /*04d0*/  STS [R32+0xd0], R11 ;  /* 0x0000d00b20007388 */ /* 0x000fe80000000800 */
[----:B-----5:R-:W-:Y:S04]  /*04e0*/  STS [R29+0x20], R12 ;  /* 0x0000200c1d007388 */ /* 0x020fe80000000800 */
[----:B------:R-:W-:Y:S04]  /*04f0*/  STS [R28+0x60], R13 ;  /* 0x0000600d1c007388 */ /* 0x000fe80000000800 */
[----:B------:R-:W-:Y:S04]  /*0500*/  STS [R31+0xa0], R14 ;  /* 0x0000a00e1f007388 */ /* 0x000fe80000000800 */
[----:B------:R-:W-:Y:S04]  /*0510*/  STS [R32+0xe0], R15 ;  /* 0x0000e00f20007388 */ /* 0x000fe80000000800 */
[----:B------:R0:W-:Y:S04]  /*0520*/  STS [R29+0x30], R16 ;  /* 0x000030101d007388 */ /* 0x0001e80000000800 */
[----:B------:R-:W-:Y:S04]  /*0530*/  STS [R28+0x70], R17 ;  /* 0x000070111c007388 */ /* 0x000fe80000000800 */
[----:B------:R-:W-:Y:S04]  /*0540*/  STS [R31+0xb0], R18 ;  /* 0x0000b0121f007388 */ /* 0x000fe80000000800 */
[----:B------:R1:W-:Y:S01]  /*0550*/  STS [R32+0xf0], R19 ;  /* 0x0000f01320007388 */ /* 0x0003e20000000800 */
[----:B------:R-:W-:Y:S06]  /*0560*/  BAR.SYNC.DEFER_BLOCKING 0x0 ;  /* 0x0000000000007b1d */ /* 0x000fec0000010000 */
[----:B------:R2:W3:Y:S01]  /*0570*/  LDG.E.EL R23, desc[UR6][R26.64] ;  /* 0x000000061a177981 */ /* 0x0004e2000c2e1900 */
[----:B------:R-:W-:-:S04]  /*0580*/  LOP3.LUT R3, R39, 0x3fc, RZ, 0xc0, !PT ;  /* 0x000003fc27037812 */ /* 0x000fc800078ec0ff */
[C---:B------:R-:W-:Y:S02]  /*0590*/  LOP3.LUT R25, R3.reuse, 0x400, RZ, 0xfc, !PT ;  /* 0x0000040003197812 */ /* 0x040fe400078efcff */
[C---:B------:R-:W-:Y:S02]  /*05a0*/  LOP3.LUT R30, R3.reuse, 0x800, RZ, 0xfc, !PT ;  /* 0x00000800031e7812 */ /* 0x040fe400078efcff */
[----:B0-----:R-:W-:Y:S02]  /*05b0*/  LOP3.LUT R29, R3, 0xc00, RZ, 0xfc, !PT ;  /* 0x00000c00031d7812 */ /* 0x001fe400078efcff */
[----:B------:R-:W-:Y:S02]  /*05c0*/  SHF.R.U32.HI R25, RZ, 0x2, R25 ;  /* 0x00000002ff197819 */ /* 0x000fe40000011619 */
[----:B------:R-:W-:Y:S02]  /*05d0*/  SHF.R.U32.HI R30, RZ, 0x2, R30 ;  /* 0x00000002ff1e7819 */ /* 0x000fe4000001161e */
[----:B------:R-:W-:-:S02]  /*05e0*/  SHF.R.U32.HI R29, RZ, 0x2, R29 ;  /* 0x00000002ff1d7819 */ /* 0x000fc4000001161d */
[----:B------:R-:W-:Y:S02]  /*05f0*/  SHF.R.U32.HI R48, RZ, 0x2, R24 ;  /* 0x00000002ff307819 */ /* 0x000fe40000011618 */
[C---:B------:R-:W-:Y:S02]  /*0600*/  LOP3.LUT R2, R24.reuse, 0xff, RZ, 0xc0, !PT ;  /* 0x000000ff18027812 */ /* 0x040fe400078ec0ff */
[----:B------:R-:W-:Y:S02]  /*0610*/  LOP3.LUT R25, R25, 0x1fc, RZ, 0xc0, !PT ;  /* 0x000001fc19197812 */ /* 0x000fe400078ec0ff */
[----:B------:R-:W-:Y:S02]  /*0620*/  LOP3.LUT R24, R24, 0xfc, RZ, 0xc0, !PT ;  /* 0x000000fc18187812 */ /* 0x000fe400078ec0ff */
[----:B------:R-:W-:Y:S02]  /*0630*/  LOP3.LUT R30, R30, 0x2fc, RZ, 0xc0, !PT ;  /* 0x000002fc1e1e7812 */ /* 0x000fe400078ec0ff */
[----:B------:R-:W-:Y:S01]  /*0640*/  LOP3.LUT R29, R29, 0x3fc, RZ, 0xc0, !PT ;  /* 0x000003fc1d1d7812 */ /* 0x000fe200078ec0ff */
[----:B--2---:R-:W-:-:S02]  /*0650*/  VIADD R26, R25, UR4 ;  /* 0x00000004191a7c36 */ /* 0x004fc40008000000 */
[----:B------:R-:W-:Y:S02]  /*0660*/  VIADD R24, R24, UR4 ;  /* 0x0000000418187c36 */ /* 0x000fe40008000000 */
[----:B------:R-:W-:Y:S02]  /*0670*/  VIADD R30, R30, UR4 ;  /* 0x000000041e1e7c36 */ /* 0x000fe40008000000 */
[----:B-1----:R-:W-:Y:S02]  /*0680*/  VIADD R32, R29, UR4 ;  /* 0x000000041d207c36 */ /* 0x002fe40008000000 */
[C---:B------:R-:W-:Y:S02]  /*0690*/  IMAD R25, R3.reuse, 0x4, R26 ;  /* 0x0000000403197824 */ /* 0x040fe400078e021a */
[C---:B------:R-:W-:Y:S02]  /*06a0*/  IMAD R28, R3.reuse, 0x4, R24 ;  /* 0x00000004031c7824 */ /* 0x040fe400078e0218 */
[C---:B------:R-:W-:Y:S01]  /*06b0*/  IMAD R30, R3.reuse, 0x4, R30 ;  /* 0x00000004031e7824 */ /* 0x040fe200078e021e */
[----:B------:R-:W-:Y:S01]  /*06c0*/  LDS R24, [R25+0x1000] ;  /* 0x0010000019187984 */ /* 0x000fe20000000800 */
[----:B------:R-:W-:-:S03]  /*06d0*/  IMAD R29, R3, 0x4, R32 ;  /* 0x00000004031d7824 */ /* 0x000fc600078e0220 */
[----:B------:R-:W-:Y:S04]  /*06e0*/  LDS R52, [R25+0x1004] ;  /* 0x0010040019347984 */ /* 0x000fe80000000800 */
[----:B------:R-:W-:Y:S04]  /*06f0*/  LDS R50, [R25+0x1008] ;  /* 0x0010080019327984 */ /* 0x000fe80000000800 */
[----:B------:R-:W-:Y:S04]  /*0700*/  LDS R46, [R25+0x100c] ;  /* 0x00100c00192e7984 */ /* 0x000fe80000000800 */
[----:B------:R-:W-:Y:S04]  /*0710*/  LDS R45, [R30+0x2000] ;  /* 0x002000001e2d7984 */ /* 0x000fe80000000800 */
[----:B------:R-:W-:Y:S04]  /*0720*/  LDS R41, [R30+0x2004] ;  /* 0x002004001e297984 */ /* 0x000fe80000000800 */
[----:B------:R-:W-:Y:S04]  /*0730*/  LDS R43, [R30+0x2008] ;  /* 0x002008001e2b7984 */ /* 0x000fe80000000800 */
[----:B------:R0:W-:Y:S04]  /*0740*/  LDS R33, [R30+0x200c] ;  /* 0x00200c001e217984 */ /* 0x0001e80000000800 */
[----:B------:R-:W-:Y:S04]  /*0750*/  LDS R40, [R29+0x3000] ;  /* 0x003000001d287984 */ /* 0x000fe80000000800 */
[----:B------:R-:W-:Y:S04]  /*0760*/  LDS R34, [R29+0x3004] ;  /* 0x003004001d227984 */ /* 0x000fe80000000800 */
[----:B------:R-:W-:Y:S04]  /*0770*/  LDS R42, [R29+0x3008] ;  /* 0x003008001d2a7984 */ /* 0x000fe80000000800 */
[----:B------:R-:W-:Y:S04]  /*0780*/  LDS R32, [R29+0x300c] ;  /* 0x00300c001d207984 */ /* 0x000fe80000000800 */
[----:B------:R-:W-:Y:S04]  /*0790*/  LDS R26, [R28+0xc] ;  /* 0x00000c001c1a7984 */ /* 0x000fe80000000800 */
[----:B------:R-:W-:Y:S04]  /*07a0*/  LDS R54, [R28+0x8] ;  /* 0x000008001c367984 */ /* 0x000fe80000000800 */
[----:B------:R-:W-:Y:S04]  /*07b0*/  LDS R56, [R28+0x4] ;  /* 0x000004001c387984 */ /* 0x000fe80000000800 */
[----:B------:R-:W-:Y:S01]  /*07c0*/  LDS R25, [R28] ;  /* 0x000000001c197984 */ /* 0x000fe20000000800 */
[----:B------:R-:W-:Y:S01]  /*07d0*/  LEA R31, R2, UR4, 0x3 ;  /* 0x00000004021f7c11 */ /* 0x000fe2000f8e18ff */
[----:B------:R-:W-:Y:S01]  /*07e0*/  BAR.SYNC.DEFER_BLOCKING 0x0 ;  /* 0x0000000000007b1d */ /* 0x000fe20000010000 */
[----:B------:R-:W-:-:S04]  /*07f0*/  SGXT.U32 R48, R48, 0x6 ;  /* 0x000000063030781a */ /* 0x000fc80000000000 */
[----:B------:R-:W-:Y:S01]  /*0800*/  LOP3.LUT R3, R48, 0x40, RZ, 0xfc, !PT ;  /* 0x0000004030037812 */ /* 0x000fe200078efcff */
[----:B0-----:R-:W-:Y:S01]  /*0810*/  IMAD R30, R2, -0x4, R31 ;  /* 0xfffffffc021e7824 */ /* 0x001fe200078e021f */
[C---:B------:R-:W-:Y:S02]  /*0820*/  LOP3.LUT R2, R48.reuse, 0x80, RZ, 0xfc, !PT ;  /* 0x0000008030027812 */ /* 0x040fe400078efcff */
[----:B------:R-:W-:Y:S02]  /*0830*/  LEA R47, R3, UR4, 0x3 ;  /* 0x00000004032f7c11 */ /* 0x000fe4000f8e18ff */
[C---:B------:R-:W-:Y:S02]  /*0840*/  LOP3.LUT R3, R48.reuse, 0xc0, RZ, 0xfc, !PT ;  /* 0x000000c030037812 */ /* 0x040fe400078efcff */
[----:B------:R-:W-:Y:S02]  /*0850*/  LEA R27, R48, UR4, 0x3 ;  /* 0x00000004301b7c11 */ /* 0x000fe4000f8e18ff */
[----:B------:R-:W-:-:S02]  /*0860*/  LEA R44, R2, UR4, 0x3 ;  /* 0x00000004022c7c11 */ /* 0x000fc4000f8e18ff */
[----:B------:R-:W-:Y:S02]  /*0870*/  LEA R35, R3, UR4, 0x3 ;  /* 0x0000000403237c11 */ /* 0x000fe4000f8e18ff */
[----:B------:R-:W0:Y:S01]  /*0880*/  LDC.64 R2, c[0x0][0x220] ;  /* 0x00008800ff027b82 */ /* 0x000e220000000a00 */
[----:B------:R-:W-:Y:S02]  /*0890*/  LOP3.LUT R39, R22, 0xc, R39, 0xf8, !PT ;  /* 0x0000000c16277812 */ /* 0x000fe400078ef827 */
[----:B------:R-:W-:Y:S02]  /*08a0*/  PRMT R22, R48, 0x6540, R21 ;  /* 0x0000654030167816 */ /* 0x000fe40000000015 */
[----:B------:R-:W-:Y:S02]  /*08b0*/  LEA R20, R20, UR4, 0x2 ;  /* 0x0000000414147c11 */ /* 0x000fe4000f8e10ff */
[----:B------:R-:W-:Y:S01]  /*08c0*/  ISETP.GE.AND P4, PT, R39, 0x40, PT ;  /* 0x000000402700780c */ /* 0x000fe20003f86270 */
[----:B---3--:R-:W-:Y:S01]  /*08d0*/  STS [R31], R23 ;  /* 0x000000171f007388 */ /* 0x008fe20000000800 */
[----:B------:R-:W-:Y:S06]  /*08e0*/  BAR.SYNC.DEFER_BLOCKING 0x0 ;  /* 0x0000000000007b1d */ /* 0x000fec0000010000 */
[----:B------:R-:W1:Y:S04]  /*08f0*/  LDS R27, [R27] ;  /* 0x000000001b1b7984 */ /* 0x000e680000000800 */
[----:B------:R-:W2:Y:S04]  /*0900*/  LDS R47, [R47] ;  /* 0x000000002f2f7984 */ /* 0x000ea80000000800 */
[----:B------:R-:W3:Y:S04]  /*0910*/  LDS R44, [R44] ;  /* 0x000000002c2c7984 */ /* 0x000ee80000000800 */
[----:B------:R-:W4:Y:S01]  /*0920*/  LDS R35, [R35] ;  /* 0x0000000023237984 */ /* 0x000f220000000800 */
[----:B------:R-:W-:Y:S06]  /*0930*/  BAR.SYNC.DEFER_BLOCKING 0x0 ;  /* 0x0000000000007b1d */ /* 0x000fec0000010000 */
[----:B------:R5:W-:Y:S02]  /*0940*/  STS [R30], R23 ;  /* 0x000000171e007388 */ /* 0x000be40000000800 */
[----:B------:R-:W-:Y:S01]  /*0950*/  BAR.SYNC.DEFER_BLOCKING 0x0 ;  /* 0x0000000000007b1d */ /* 0x000fe20000010000 */
[-C--:B-1----:R-:W-:Y:S01]  /*0960*/  FSETP.GEU.AND P5, PT, R54, -R27.reuse, PT ;  /* 0x8000001b3600720b */ /* 0x082fe20003fae000 */
[--C-:B------:R-:W-:Y:S01]  /*0970*/  FADD R29, R56, R27.reuse ;  /* 0x0000001b381d7221 */ /* 0x100fe20000000000 */
[--C-:B------:R-:W-:Y:S01]  /*0980*/  FADD R54, R54, R27.reuse ;  /* 0x0000001b36367221 */ /* 0x100fe20000000000 */
[----:B------:R-:W-:Y:S01]  /*0990*/  FSETP.GEU.AND P6, PT, R56, -R27, PT ;  /* 0x8000001b3800720b */ /* 0x000fe20003fce000 */
[--C-:B------:R-:W-:Y:S01]  /*09a0*/  FADD R31, R26, R27.reuse ;  /* 0x0000001b1a1f7221 */ /* 0x100fe20000000000 */
[----:B------:R-:W-:-:S02]  /*09b0*/  FADD R28, R25, R27 ;  /* 0x0000001b191c7221 */ /* 0x000fc40000000000 */
[----:B------:R-:W-:Y:S02]  /*09c0*/  SEL R29, R29, RZ, P6 ;  /* 0x000000ff1d1d7207 */ /* 0x000fe40003000000 */
[----:B-----5:R-:W-:Y:S02]  /*09d0*/  SEL R30, R54, RZ, P5 ;  /* 0x000000ff361e7207 */ /* 0x020fe40002800000 */
[-C--:B------:R-:W-:Y:S02]  /*09e0*/  FSETP.GEU.AND P6, PT, R26, -R27.reuse, PT ;  /* 0x8000001b1a00720b */ /* 0x080fe40003fce000 */
[----:B------:R-:W-:Y:S01]  /*09f0*/  FSETP.GEU.AND P5, PT, R25, -R27, PT ;  /* 0x8000001b1900720b */ /* 0x000fe20003fae000 */
[----:B------:R-:W-:Y:S02]  /*0a00*/  IMAD R27, R22, 0x40, R39 ;  /* 0x00000040161b7824 */ /* 0x000fe400078e0227 */
[----:B------:R-:W-:Y:S01]  /*0a10*/  IMAD.SHL.U32 R25, R21, 0x100, RZ ;  /* 0x0000010015197824 */ /* 0x000fe200078e00ff */
[----:B------:R-:W-:Y:S01]  /*0a20*/  SEL R31, R31, RZ, P6 ;  /* 0x000000ff1f1f7207 */ /* 0x000fe20003000000 */
[----:B0-----:R-:W-:Y:S01]  /*0a30*/  IMAD.WIDE R26, R27, 0x4, R2 ;  /* 0x000000041b1a7825 */ /* 0x001fe200078e0202 */
[----:B------:R-:W0:Y:S01]  /*0a40*/  LDS.128 R20, [R20] ;  /* 0x0000000014147984 */ /* 0x000e220000000c00 */
[----:B------:R-:W-:-:S02]  /*0a50*/  SEL R28, R28, RZ, P5 ;  /* 0x000000ff1c1c7207 */ /* 0x000fc40002800000 */
[C-C-:B--2---:R-:W-:Y:S01]  /*0a60*/  FADD R49, R52.reuse, R47.reuse ;  /* 0x0000002f34317221 */ /* 0x144fe20000000000 */
[-C--:B------:R-:W-:Y:S02]  /*0a70*/  FSETP.GEU.AND P5, PT, R52, -R47.reuse, PT ;  /* 0x8000002f3400720b */ /* 0x080fe40003fae000 */
[----:B------:R-:W-:Y:S01]  /*0a80*/  LOP3.LUT R54, R25, 0x40, R48, 0xfe, !PT ;  /* 0x0000004019367812 */ /* 0x000fe200078efe30 */
[----:B------:R1:W-:Y:S01]  /*0a90*/  @!P4 STG.E.128 desc[UR6][R26.64], R28 ;  /* 0x0000001c1a00c986 */ /* 0x0003e2000c101d06 */
[----:B------:R-:W-:Y:S02]  /*0aa0*/  LOP3.LUT R52, R25, 0x80, R48, 0xfe, !PT ;  /* 0x0000008019347812 */ /* 0x000fe400078efe30 */
[C---:B------:R-:W-:Y:S01]  /*0ab0*/  FSETP.GEU.AND P6, PT, R50.reuse, -R47, PT ;  /* 0x8000002f3200720b */ /* 0x040fe20003fce000 */
[----:B------:R-:W-:Y:S01]  /*0ac0*/  FADD R50, R50, R47 ;  /* 0x0000002f32327221 */ /* 0x000fe20000000000 */
[----:B------:R-:W-:Y:S02]  /*0ad0*/  LOP3.LUT R48, R25, 0xc0, R48, 0xfe, !PT ;  /* 0x000000c019307812 */ /* 0x000fe400078efe30 */
[----:B------:R-:W-:-:S02]  /*0ae0*/  SEL R25, R49, RZ, P5 ;  /* 0x000000ff31197207 */ /* 0x000fc40002800000 */
[CC--:B------:R-:W-:Y:S01]  /*0af0*/  FSETP.GEU.AND P5, PT, R46.reuse, -R47.reuse, PT ;  /* 0x8000002f2e00720b */ /* 0x0c0fe20003fae000 */
[--C-:B-1----:R-:W-:Y:S01]  /*0b00*/  FADD R27, R46, R47.reuse ;  /* 0x0000002f2e1b7221 */ /* 0x102fe20000000000 */
[----:B------:R-:W-:Y:S01]  /*0b10*/  FADD R28, R24, R47 ;  /* 0x0000002f181c7221 */ /* 0x000fe20000000000 */
[----:B------:R-:W-:Y:S01]  /*0b20*/  SEL R26, R50, RZ, P6 ;  /* 0x000000ff321a7207 */ /* 0x000fe20003000000 */
[--C-:B---3--:R-:W-:Y:S01]  /*0b30*/  FADD R29, R45, R44.reuse ;  /* 0x0000002c2d1d7221 */ /* 0x108fe20000000000 */
[----:B------:R-:W-:Y:S02]  /*0b40*/  FSETP.GEU.AND P6, PT, R24, -R47, PT ;  /* 0x8000002f1800720b */ /* 0x000fe40003fce000 */
[----:B------:R-:W-:Y:S02]  /*0b50*/  SEL R27, R27, RZ, P5 ;  /* 0x000000ff1b1b7207 */ /* 0x000fe40002800000 */
[----:B------:R-:W-:Y:S01]  /*0b60*/  FSETP.GEU.AND P5, PT, R45, -R44, PT ;  /* 0x8000002c2d00720b */ /* 0x000fe20003fae000 */
[----:B------:R-:W-:Y:S01]  /*0b70*/  FADD R30, R43, R44 ;  /* 0x0000002c2b1e7221 */ /* 0x000fe20000000000 */
[----:B------:R-:W-:-:S02]  /*0b80*/  SEL R24, R28, RZ, P6 ;  /* 0x000000ff1c187207 */ /* 0x000fc40003000000 */
[-C--:B------:R-:W-:Y:S02]  /*0b90*/  FSETP.GEU.AND P6, PT, R43, -R44.reuse, PT ;  /* 0x8000002c2b00720b */ /* 0x080fe40003fce000 */
[----:B------:R-:W-:Y:S01]  /*0ba0*/  SEL R28, R29, RZ, P5 ;  /* 0x000000ff1d1c7207 */ /* 0x000fe20002800000 */
[C-C-:B------:R-:W-:Y:S01]  /*0bb0*/  FADD R29, R41.reuse, R44.reuse ;  /* 0x0000002c291d7221 */ /* 0x140fe20000000000 */
[-C--:B------:R-:W-:Y:S01]  /*0bc0*/  FSETP.GEU.AND P5, PT, R41, -R44.reuse, PT ;  /* 0x8000002c2900720b */ /* 0x080fe20003fae000 */
[C---:B------:R-:W-:Y:S01]  /*0bd0*/  FADD R31, R33.reuse, R44 ;  /* 0x0000002c211f7221 */ /* 0x040fe20000000000 */
[----:B------:R-:W-:Y:S01]  /*0be0*/  SEL R30, R30, RZ, P6 ;  /* 0x000000ff1e1e7207 */ /* 0x000fe20003000000 */
[----:B----4-:R-:W-:Y:S01]  /*0bf0*/  FADD R41, R42, R35 ;  /* 0x000000232a297221 */ /* 0x010fe20000000000 */
[----:B------:R-:W-:Y:S02]  /*0c00*/  FSETP.GEU.AND P6, PT, R33, -R44, PT ;  /* 0x8000002c2100720b */ /* 0x000fe40003fce000 */
[----:B------:R-:W-:-:S02]  /*0c10*/  SEL R29, R29, RZ, P5 ;  /* 0x000000ff1d1d7207 */ /* 0x000fc40002800000 */
[-C--:B------:R-:W-:Y:S01]  /*0c20*/  FSETP.GEU.AND P5, PT, R42, -R35.reuse, PT ;  /* 0x800000232a00720b */ /* 0x080fe20003fae000 */
[C-C-:B------:R-:W-:Y:S01]  /*0c30*/  FADD R33, R34.reuse, R35.reuse ;  /* 0x0000002322217221 */ /* 0x140fe20000000000 */
[----:B------:R-:W-:Y:S02]  /*0c40*/  SEL R31, R31, RZ, P6 ;  /* 0x000000ff1f1f7207 */ /* 0x000fe40003000000 */
[-C--:B------:R-:W-:Y:S02]  /*0c50*/  FSETP.GEU.AND P6, PT, R34, -R35.reuse, PT ;  /* 0x800000232200720b */ /* 0x080fe40003fce000 */
[----:B------:R-:W-:Y:S02]  /*0c60*/  SEL R34, R41, RZ, P5 ;  /* 0x000000ff29227207 */ /* 0x000fe40002800000 */
[CC--:B------:R-:W-:Y:S01]  /*0c70*/  FSETP.GEU.AND P5, PT, R40.reuse, -R35.reuse, PT ;  /* 0x800000232800720b */ /* 0x0c0fe20003fae000 */
[--C-:B------:R-:W-:Y:S01]  /*0c80*/  FADD R40, R40, R35.reuse ;  /* 0x0000002328287221 */ /* 0x100fe20000000000 */
[----:B------:R-:W-:Y:S01]  /*0c90*/  SEL R33, R33, RZ, P6 ;  /* 0x000000ff21217207 */ /* 0x000fe20003000000 */
[C---:B------:R-:W-:Y:S01]  /*0ca0*/  FADD R41, R32.reuse, R35 ;  /* 0x0000002320297221 */ /* 0x040fe20000000000 */
[----:B------:R-:W-:-:S02]  /*0cb0*/  FSETP.GEU.AND P6, PT, R32, -R35, PT ;  /* 0x800000232000720b */ /* 0x000fc40003fce000 */
[----:B------:R-:W-:Y:S02]  /*0cc0*/  SEL R32, R40, RZ, P5 ;  /* 0x000000ff28207207 */ /* 0x000fe40002800000 */
[----:B0-----:R-:W-:-:S04]  /*0cd0*/  FSETP.GEU.AND P5, PT, R23, -R11, PT ;  /* 0x8000000b1700720b */ /* 0x001fc80003fae000 */
[----:B------:R-:W-:Y:S02]  /*0ce0*/  SEL R46, RZ, 0x1, P5 ;  /* 0x00000001ff2e7807 */ /* 0x000fe40002800000 */
[----:B------:R-:W-:Y:S01]  /*0cf0*/  FSETP.GEU.AND P5, PT, R20, -R8, PT ;  /* 0x800000081400720b */ /* 0x000fe20003fae000 */
[----:B------:R-:W-:Y:S01]  /*0d00*/  IMAD R43, R54, 0x40, R39 ;  /* 0x00000040362b7824 */ /* 0x000fe200078e0227 */
[----:B------:R-:W-:Y:S02]  /*0d10*/  SEL R35, R41, RZ, P6 ;  /* 0x000000ff29237207 */ /* 0x000fe40003000000 */
[----:B------:R-:W-:Y:S02]  /*0d20*/  FSETP.GEU.AND P6, PT, R22, -R10, PT ;  /* 0x8000000a1600720b */ /* 0x000fe40003fce000 */
[----:B------:R-:W-:Y:S02]  /*0d30*/  SEL R40, RZ, 0x7fff8, P5 ;  /* 0x0007fff8ff287807 */ /* 0x000fe40002800000 */
[----:B------:R-:W-:Y:S01]  /*0d40*/  FSETP.GEU.AND P5, PT, R23, -R15, PT ;  /* 0x8000000f1700720b */ /* 0x000fe20003fae000 */
[----:B------:R-:W-:Y:S01]  /*0d50*/  IMAD.WIDE R42, R43, 0x4, R2 ;  /* 0x000000042b2a7825 */ /* 0x000fe200078e0202 */
[----:B------:R-:W-:-:S02]  /*0d60*/  SEL R47, RZ, 0x1fffe, P6 ;  /* 0x0001fffeff2f7807 */ /* 0x000fc40003000000 */
[C---:B------:R-:W-:Y:S02]  /*0d70*/  FSETP.GEU.AND P6, PT, R21.reuse, -R9, PT ;  /* 0x800000091500720b */ /* 0x040fe40003fce000 */
[----:B------:R-:W-:Y:S02]  /*0d80*/  SEL R49, RZ, 0x1, P5 ;  /* 0x00000001ff317807 */ /* 0x000fe40002800000 */
[----:B------:R-:W-:Y:S01]  /*0d90*/  FSETP.GEU.AND P5, PT, R21, -R13, PT ;  /* 0x8000000d1500720b */ /* 0x000fe20003fae000 */
[----:B------:R0:W-:Y:S01]  /*0da0*/  @!P4 STG.E.128 desc[UR6][R42.64], R24 ;  /* 0x000000182a00c986 */ /* 0x0001e2000c101d06 */
[----:B------:R-:W-:Y:S02]  /*0db0*/  SEL R41, RZ, 0x4, P6 ;  /* 0x00000004ff297807 */ /* 0x000fe40003000000 */
[----:B------:R-:W-:Y:S01]  /*0dc0*/  FSETP.GEU.AND P6, PT, R22, -R14, PT ;  /* 0x8000000e1600720b */ /* 0x000fe20003fce000 */
[----:B------:R-:W-:-:S03]  /*0dd0*/  IMAD R45, R52, 0x40, R39 ;  /* 0x00000040342d7824 */ /* 0x000fc600078e0227 */
[----:B------:R-:W-:Y:S02]  /*0de0*/  SEL R50, RZ, 0x1fffe, P6 ;  /* 0x0001fffeff327807 */ /* 0x000fe40003000000 */
[----:B------:R-:W-:Y:S02]  /*0df0*/  FSETP.GEU.AND P6, PT, R20, -R12, PT ;  /* 0x8000000c1400720b */ /* 0x000fe40003fce000 */
[----:B0-----:R-:W-:Y:S02]  /*0e00*/  SEL R24, RZ, 0x4, P5 ;  /* 0x00000004ff187807 */ /* 0x001fe40002800000 */
[----:B------:R-:W-:-:S04]  /*0e10*/  FSETP.GEU.AND P5, PT, R22, -R18, PT ;  /* 0x800000121600720b */ /* 0x000fc80003fae000 */
[----:B------:R-:W-:Y:S02]  /*0e20*/  SEL R43, RZ, 0x1fffe, P5 ;  /* 0x0001fffeff2b7807 */ /* 0x000fe40002800000 */
[----:B------:R-:W-:Y:S01]  /*0e30*/  FSETP.GEU.AND P5, PT, R20, -R16, PT ;  /* 0x800000101400720b */ /* 0x000fe20003fae000 */
[----:B------:R-:W-:Y:S01]  /*0e40*/  IMAD.WIDE R44, R45, 0x4, R2 ;  /* 0x000000042d2c7825 */ /* 0x000fe200078e0202 */
[----:B------:R-:W-:Y:S02]  /*0e50*/  SEL R25, RZ, 0x7fff8, P6 ;  /* 0x0007fff8ff197807 */ /* 0x000fe40003000000 */
[----:B------:R-:W-:Y:S01]  /*0e60*/  FSETP.GEU.AND P6, PT, R21, -R17, PT ;  /* 0x800000111500720b */ /* 0x000fe20003fce000 */
[----:B------:R-:W-:Y:S01]  /*0e70*/  IMAD R51, R48, 0x40, R39 ;  /* 0x0000004030337824 */ /* 0x000fe200078e0227 */
[----:B------:R-:W-:Y:S02]  /*0e80*/  SEL R39, RZ, 0x7fff8, P5 ;  /* 0x0007fff8ff277807 */ /* 0x000fe40002800000 */
[----:B------:R-:W-:Y:S01]  /*0e90*/  FSETP.GEU.AND P5, PT, R23, -R19, PT ;  /* 0x800000131700720b */ /* 0x000fe20003fae000 */
[----:B------:R0:W-:Y:S01]  /*0ea0*/  @!P4 STG.E.128 desc[UR6][R44.64], R28 ;  /* 0x0000001c2c00c986 */ /* 0x0001e2000c101d06 */
[----:B------:R-:W-:-:S02]  /*0eb0*/  SEL R42, RZ, 0x4, P6 ;  /* 0x00000004ff2a7807 */ /* 0x000fc40003000000 */
[----:B------:R-:W-:Y:S01]  /*0ec0*/  FSETP.GEU.AND P6, PT, R22, -R6, PT ;  /* 0x800000061600720b */ /* 0x000fe20003fce000 */
[----:B------:R-:W-:-:S03]  /*0ed0*/  IMAD.IADD R46, R46, 0x1, R47 ;  /* 0x000000012e2e7824 */ /* 0x000fc600078e022f */
[----:B------:R-:W-:Y:S02]  /*0ee0*/  SEL R27, RZ, 0x1fffe, P6 ;  /* 0x0001fffeff1b7807 */ /* 0x000fe40003000000 */
[----:B------:R-:W-:Y:S02]  /*0ef0*/  FSETP.GEU.AND P6, PT, R23, -R7, PT ;  /* 0x800000071700720b */ /* 0x000fe40003fce000 */
[----:B0-----:R-:W-:Y:S01]  /*0f00*/  SEL R28, RZ, 0x1, P5 ;  /* 0x00000001ff1c7807 */ /* 0x001fe20002800000 */
[----:B------:R-:W-:-:S04]  /*0f10*/  IMAD.IADD R49, R49, 0x1, R50 ;  /* 0x0000000131317824 */ /* 0x000fc800078e0232 */
[----:B------:R-:W-:Y:S01]  /*0f20*/  IMAD.IADD R28, R28, 0x1, R43 ;  /* 0x000000011c1c7824 */ /* 0x000fe200078e022b */
[----:B------:R-:W-:Y:S02]  /*0f30*/  SEL R26, RZ, 0x1, P6 ;  /* 0x00000001ff1a7807 */ /* 0x000fe40003000000 */
[----:B------:R-:W-:Y:S02]  /*0f40*/  LOP3.LUT R46, R46, 0x3, RZ, 0xc0, !PT ;  /* 0x000000032e2e7812 */ /* 0x000fe400078ec0ff */
[----:B------:R-:W-:Y:S02]  /*0f50*/  LOP3.LUT R28, R28, 0x3, RZ, 0xc0, !PT ;  /* 0x000000031c1c7812 */ /* 0x000fe400078ec0ff */
[----:B------:R-:W-:Y:S01]  /*0f60*/  FSETP.GEU.AND P6, PT, R20, -R4, PT ;  /* 0x800000041400720b */ /* 0x000fe20003fce000 */
[----:B------:R-:W-:Y:S01]  /*0f70*/  IMAD.IADD R26, R26, 0x1, R27 ;  /* 0x000000011a1a7824 */ /* 0x000fe200078e021b */
[----:B------:R-:W-:Y:S02]  /*0f80*/  LOP3.LUT R49, R49, 0x3, RZ, 0xc0, !PT ;  /* 0x0000000331317812 */ /* 0x000fe400078ec0ff */
[----:B------:R-:W-:-:S02]  /*0f90*/  IADD3 R40, R46, R40, R41 ;  /* 0x000000282e287210 */ /* 0x000fc40007ffe029 */
[----:B------:R-:W-:Y:S02]  /*0fa0*/  IADD3 R28, R28, R39, R42 ;  /* 0x000000271c1c7210 */ /* 0x000fe40007ffe02a */
[----:B------:R-:W-:Y:S02]  /*0fb0*/  SEL R27, RZ, 0x7fff8, P6 ;  /* 0x0007fff8ff1b7807 */ /* 0x000fe40003000000 */
[----:B------:R-:W-:Y:S01]  /*0fc0*/  FSETP.GEU.AND P6, PT, R21, -R5, PT ;  /* 0x800000051500720b */ /* 0x000fe20003fce000 */
[----:B------:R-:W-:Y:S01]  /*0fd0*/  IMAD.SHL.U32 R40, R40, 0x100, RZ ;  /* 0x0000010028287824 */ /* 0x000fe200078e00ff */
[----:B------:R-:W-:Y:S02]  /*0fe0*/  IADD3 R25, R49, R25, R24 ;  /* 0x0000001931197210 */ /* 0x000fe40007ffe018 */
[----:B------:R-:W-:Y:S02]  /*0ff0*/  LOP3.LUT R28, R28, 0xf, RZ, 0xc0, !PT ;  /* 0x0000000f1c1c7812 */ /* 0x000fe400078ec0ff */
[----:B------:R-:W-:-:S02]  /*1000*/  SEL R24, RZ, 0x4, P6 ;  /* 0x00000004ff187807 */ /* 0x000fc40003000000 */
[----:B------:R-:W-:Y:S01]  /*1010*/  LOP3.LUT R26, R26, 0x3, RZ, 0xc0, !PT ;  /* 0x000000031a1a7812 */ /* 0x000fe200078ec0ff */
[----:B------:R-:W-:-:S03]  /*1020*/  IMAD.WIDE R2, R51, 0x4, R2 ;  /* 0x0000000433027825 */ /* 0x000fc600078e0202 */
[----:B------:R-:W-:Y:S01]  /*1030*/  IADD3 R24, R26, R27, R24 ;  /* 0x0000001b1a187210 */ /* 0x000fe20007ffe018 */
[----:B------:R-:W-:Y:S01]  /*1040*/  IMAD R28, R25, 0x10, R28 ;  /* 0x00000010191c7824 */ /* 0x000fe200078e021c */
[----:B------:R-:W-:Y:S01]  /*1050*/  LOP3.LUT R25, R40, 0xf00, RZ, 0xe2, !PT ;  /* 0x00000f0028197812 */ /* 0x000fe200078ee2ff */
[----:B------:R0:W-:Y:S01]  /*1060*/  @!P4 STG.E.128 desc[UR6][R2.64], R32 ;  /* 0x000000200200c986 */ /* 0x0001e2000c101d06 */
[----:B------:R-:W-:-:S03]  /*1070*/  FADD R6, R22, R6 ;  /* 0x0000000616067221 */ /* 0x000fc60000000000 */
[----:B------:R-:W-:Y:S02]  /*1080*/  IMAD R24, R24, 0x1000, R25 ;  /* 0x0000100018187824 */ /* 0x000fe400078e0219 */
[C---:B------:R-:W-:Y:S01]  /*1090*/  FADD R14, R22.reuse, R14 ;  /* 0x0000000e160e7221 */ /* 0x040fe20000000000 */
[C---:B------:R-:W-:Y:S01]  /*10a0*/  FADD R18, R22.reuse, R18 ;  /* 0x0000001216127221 */ /* 0x040fe20000000000 */
[----:B------:R-:W-:Y:S01]  /*10b0*/  FADD R10, R22, R10 ;  /* 0x0000000a160a7221 */ /* 0x000fe20000000000 */
[----:B0-----:R-:W-:-:S05]  /*10c0*/  LOP3.LUT R3, R28, 0xff, RZ, 0xc0, !PT ;  /* 0x000000ff1c037812 */ /* 0x001fca00078ec0ff */
[----:B------:R-:W-:Y:S02]  /*10d0*/  IMAD.IADD R22, R24, 0x1, R3 ;  /* 0x0000000118167824 */ /* 0x000fe400078e0203 */
[----:B------:R-:W0:Y:S03]  /*10e0*/  LDC.64 R2, c[0x0][0x228] ;  /* 0x00008a00ff027b82 */ /* 0x000e260000000a00 */
[----:B------:R-:W-:Y:S01]  /*10f0*/  LOP3.LUT R22, R22, 0xffff, RZ, 0xc0, !PT ;  /* 0x0000ffff16167812 */ /* 0x000fe200078ec0ff */
[C---:B------:R-:W-:Y:S01]  /*1100*/  FADD R26, R20.reuse, R4 ;  /* 0x00000004141a7221 */ /* 0x040fe20000000000 */
[C---:B------:R-:W-:Y:S01]  /*1110*/  FADD R25, R23.reuse, R7 ;  /* 0x0000000717197221 */ /* 0x040fe20000000000 */
[C---:B------:R-:W-:Y:S01]  /*1120*/  FADD R11, R23.reuse, R11 ;  /* 0x0000000b170b7221 */ /* 0x040fe20000000000 */
[C---:B------:R-:W-:Y:S01]  /*1130*/  FADD R19, R23.reuse, R19 ;  /* 0x0000001317137221 */ /* 0x040fe20000000000 */
[----:B------:R-:W-:Y:S01]  /*1140*/  FADD R15, R23, R15 ;  /* 0x0000000f170f7221 */ /* 0x000fe20000000000 */
[----:B------:R-:W-:Y:S01]  /*1150*/  SHF.R.U32.HI R4, RZ, 0xf, R22 ;  /* 0x0000000fff047819 */ /* 0x000fe20000011616 */
[C---:B------:R-:W-:Y:S01]  /*1160*/  FADD R23, R20.reuse, R8 ;  /* 0x0000000814177221 */ /* 0x040fe20000000000 */
[C---:B------:R-:W-:Y:S01]  /*1170*/  FADD R16, R20.reuse, R16 ;  /* 0x0000001014107221 */ /* 0x040fe20000000000 */
[----:B------:R-:W-:Y:S01]  /*1180*/  FADD R12, R20, R12 ;  /* 0x0000000c140c7221 */ /* 0x000fe20000000000 */
[----:B------:R-:W-:Y:S01]  /*1190*/  FADD R20, R21, R5 ;  /* 0x0000000515147221 */ /* 0x000fe20000000000 */
[----:B------:R-:W-:-:S02]  /*11a0*/  SHF.R.U32.HI R5, RZ, 0xe, R22 ;  /* 0x0000000eff057819 */ /* 0x000fc40000011616 */
[----:B------:R-:W-:Y:S02]  /*11b0*/  LOP3.LUT R4, R4, 0x1, RZ, 0xc0, !PT ;  /* 0x0000000104047812 */ /* 0x000fe400078ec0ff */
[--C-:B------:R-:W-:Y:S02]  /*11c0*/  SHF.R.U32.HI R7, RZ, 0xd, R22.reuse ;  /* 0x0000000dff077819 */ /* 0x100fe40000011616 */
[----:B------:R-:W-:Y:S02]  /*11d0*/  LOP3.LUT R5, R5, 0x1, RZ, 0xc0, !PT ;  /* 0x0000000105057812 */ /* 0x000fe400078ec0ff */
[----:B------:R-:W-:Y:S02]  /*11e0*/  SHF.R.U32.HI R8, RZ, 0xc, R22 ;  /* 0x0000000cff087819 */ /* 0x000fe40000011616 */
[----:B------:R-:W-:Y:S02]  /*11f0*/  ISETP.NE.U32.AND P6, PT, R4, 0x1, PT ;  /* 0x000000010400780c */ /* 0x000fe40003fc5070 */
[----:B------:R-:W-:-:S02]  /*1200*/  LOP3.LUT R7, R7, 0x1, RZ, 0xc0, !PT ;  /* 0x0000000107077812 */ /* 0x000fc400078ec0ff */
[----:B------:R-:W-:Y:S02]  /*1210*/  ISETP.NE.U32.AND P4, PT, R5, 0x1, PT ;  /* 0x000000010500780c */ /* 0x000fe40003f85070 */
[----:B------:R-:W-:Y:S02]  /*1220*/  LOP3.LUT R8, R8, 0x1, RZ, 0xc0, !PT ;  /* 0x0000000108087812 */ /* 0x000fe400078ec0ff */
[----:B------:R-:W-:Y:S02]  /*1230*/  SEL R4, R26, RZ, P6 ;  /* 0x000000ff1a047207 */ /* 0x000fe40003000000 */
[----:B------:R-:W-:Y:S02]  /*1240*/  ISETP.NE.U32.AND P6, PT, R7, 0x1, PT ;  /* 0x000000010700780c */ /* 0x000fe40003fc5070 */
[--C-:B------:R-:W-:Y:S01]  /*1250*/  SHF.R.U32.HI R7, RZ, 0xb, R22.reuse ;  /* 0x0000000bff077819 */ /* 0x100fe20000011616 */
[C---:B------:R-:W-:Y:S01]  /*1260*/  FADD R24, R21.reuse, R9 ;  /* 0x0000000915187221 */ /* 0x040fe20000000000 */
[----:B------:R-:W-:Y:S01]  /*1270*/  SEL R5, R20, RZ, P4 ;  /* 0x000000ff14057207 */ /* 0x000fe20002000000 */
[C---:B------:R-:W-:Y:S01]  /*1280*/  FADD R17, R21.reuse, R17 ;  /* 0x0000001115117221 */ /* 0x040fe20000000000 */
[----:B------:R-:W-:Y:S01]  /*1290*/  ISETP.NE.U32.AND P4, PT, R8, 0x1, PT ;  /* 0x000000010800780c */ /* 0x000fe20003f85070 */
[----:B------:R-:W-:Y:S01]  /*12a0*/  FADD R21, R21, R13 ;  /* 0x0000000d15157221 */ /* 0x000fe20000000000 */
[----:B------:R-:W-:-:S02]  /*12b0*/  SHF.R.U32.HI R9, RZ, 0xa, R22 ;  /* 0x0000000aff097819 */ /* 0x000fc40000011616 */
[----:B------:R-:W-:Y:S02]  /*12c0*/  SHF.R.U32.HI R13, RZ, 0x9, R22 ;  /* 0x00000009ff0d7819 */ /* 0x000fe40000011616 */
[----:B------:R-:W-:Y:S01]  /*12d0*/  LOP3.LUT R8, R7, 0x1, RZ, 0xc0, !PT ;  /* 0x0000000107087812 */ /* 0x000fe200078ec0ff */
[----:B0-----:R-:W-:Y:S01]  /*12e0*/  IMAD.WIDE R38, R38, 0x4, R2 ;  /* 0x0000000426267825 */ /* 0x001fe200078e0202 */
[----:B------:R-:W-:Y:S02]  /*12f0*/  SEL R6, R6, RZ, P6 ;  /* 0x000000ff06067207 */ /* 0x000fe40003000000 */
[----:B------:R-:W-:Y:S02]  /*1300*/  SEL R7, R25, RZ, P4 ;  /* 0x000000ff19077207 */ /* 0x000fe40002000000 */
[----:B------:R-:W-:Y:S02]  /*1310*/  LOP3.LUT R9, R9, 0x1, RZ, 0xc0, !PT ;  /* 0x0000000109097812 */ /* 0x000fe400078ec0ff */
[----:B------:R-:W-:-:S02]  /*1320*/  ISETP.NE.U32.AND P6, PT, R8, 0x1, PT ;  /* 0x000000010800780c */ /* 0x000fc40003fc5070 */
[----:B------:R-:W-:Y:S02]  /*1330*/  LOP3.LUT R13, R13, 0x1, RZ, 0xc0, !PT ;  /* 0x000000010d0d7812 */ /* 0x000fe400078ec0ff */
[--C-:B------:R-:W-:Y:S01]  /*1340*/  SHF.R.U32.HI R8, RZ, 0x8, R22.reuse ;  /* 0x00000008ff087819 */ /* 0x100fe20000011616 */
[----:B------:R0:W-:Y:S01]  /*1350*/  @!P3 STG.E.128 desc[UR6][R38.64], R4 ;  /* 0x000000042600b986 */ /* 0x0001e2000c101d06 */
[----:B------:R-:W-:Y:S02]  /*1360*/  SHF.R.U32.HI R20, RZ, 0x7, R22 ;  /* 0x00000007ff147819 */ /* 0x000fe40000011616 */
[----:B------:R-:W-:Y:S02]  /*1370*/  ISETP.NE.U32.AND P4, PT, R9, 0x1, PT ;  /* 0x000000010900780c */ /* 0x000fe40003f85070 */
[----:B------:R-:W-:Y:S02]  /*1380*/  ISETP.NE.U32.AND P3, PT, R13, 0x1, PT ;  /* 0x000000010d00780c */ /* 0x000fe40003f65070 */
[----:B------:R-:W-:-:S02]  /*1390*/  LOP3.LUT R9, R8, 0x1, RZ, 0xc0, !PT ;  /* 0x0000000108097812 */ /* 0x000fc400078ec0ff */
[--C-:B------:R-:W-:Y:S02]  /*13a0*/  SHF.R.U32.HI R13, RZ, 0x6, R22.reuse ;  /* 0x00000006ff0d7819 */ /* 0x100fe40000011616 */
[----:B------:R-:W-:Y:S02]  /*13b0*/  LOP3.LUT R20, R20, 0x1, RZ, 0xc0, !PT ;  /* 0x0000000114147812 */ /* 0x000fe400078ec0ff */
[----:B------:R-:W-:Y:S02]  /*13c0*/  SEL R8, R23, RZ, P6 ;  /* 0x000000ff17087207 */ /* 0x000fe40003000000 */
[----:B------:R-:W-:Y:S02]  /*13d0*/  ISETP.NE.U32.AND P6, PT, R9, 0x1, PT ;  /* 0x000000010900780c */ /* 0x000fe40003fc5070 */
[--C-:B0-----:R-:W-:Y:S02]  /*13e0*/  SHF.R.U32.HI R4, RZ, 0x5, R22.reuse ;  /* 0x00000005ff047819 */ /* 0x101fe40000011616 */
[----:B------:R-:W-:-:S02]  /*13f0*/  SHF.R.U32.HI R5, RZ, 0x4, R22 ;  /* 0x00000004ff057819 */ /* 0x000fc40000011616 */
[----:B------:R-:W-:Y:S02]  /*1400*/  LOP3.LUT R13, R13, 0x1, RZ, 0xc0, !PT ;  /* 0x000000010d0d7812 */ /* 0x000fe400078ec0ff */
[----:B------:R-:W-:Y:S02]  /*1410*/  SEL R9, R24, RZ, P4 ;  /* 0x000000ff18097207 */ /* 0x000fe40002000000 */
[----:B------:R-:W-:Y:S02]  /*1420*/  LOP3.LUT R4, R4, 0x1, RZ, 0xc0, !PT ;  /* 0x0000000104047812 */ /* 0x000fe400078ec0ff */
[----:B------:R-:W-:Y:S02]  /*1430*/  SHF.R.U32.HI R6, RZ, 0x3, R22 ;  /* 0x00000003ff067819 */ /* 0x000fe40000011616 */
[----:B------:R-:W-:Y:S02]  /*1440*/  ISETP.NE.U32.AND P4, PT, R20, 0x1, PT ;  /* 0x000000011400780c */ /* 0x000fe40003f85070 */
[----:B------:R-:W-:-:S02]  /*1450*/  SEL R10, R10, RZ, P3 ;  /* 0x000000ff0a0a7207 */ /* 0x000fc40001800000 */
[----:B------:R-:W-:Y:S02]  /*1460*/  LOP3.LUT R5, R5, 0x1, RZ, 0xc0, !PT ;  /* 0x0000000105057812 */ /* 0x000fe400078ec0ff */
[----:B------:R-:W-:Y:S02]  /*1470*/  ISETP.NE.U32.AND P3, PT, R13, 0x1, PT ;  /* 0x000000010d00780c */ /* 0x000fe40003f65070 */
[----:B------:R-:W-:Y:S02]  /*1480*/  SEL R11, R11, RZ, P6 ;  /* 0x000000ff0b0b7207 */ /* 0x000fe40003000000 */
[----:B------:R-:W-:Y:S02]  /*1490*/  ISETP.NE.U32.AND P6, PT, R4, 0x1, PT ;  /* 0x000000010400780c */ /* 0x000fe40003fc5070 */
[----:B------:R-:W-:Y:S02]  /*14a0*/  LOP3.LUT R6, R6, 0x1, RZ, 0xc0, !PT ;  /* 0x0000000106067812 */ /* 0x000fe400078ec0ff */
[----:B------:R-:W-:-:S02]  /*14b0*/  SEL R4, R12, RZ, P4 ;  /* 0x000000ff0c047207 */ /* 0x000fc40002000000 */
[----:B------:R-:W-:Y:S02]  /*14c0*/  ISETP.NE.U32.AND P4, PT, R5, 0x1, PT ;  /* 0x000000010500780c */ /* 0x000fe40003f85070 */
[----:B------:R-:W-:Y:S02]  /*14d0*/  SEL R5, R21, RZ, P3 ;  /* 0x000000ff15057207 */ /* 0x000fe40001800000 */
[----:B------:R-:W-:Y:S02]  /*14e0*/  ISETP.NE.U32.AND P3, PT, R6, 0x1, PT ;  /* 0x000000010600780c */ /* 0x000fe40003f65070 */
[--C-:B------:R-:W-:Y:S02]  /*14f0*/  SHF.R.U32.HI R6, RZ, 0x2, R22.reuse ;  /* 0x00000002ff067819 */ /* 0x100fe40000011616 */
[----:B------:R-:W-:Y:S01]  /*1500*/  SHF.R.U32.HI R22, RZ, 0x1, R22 ;  /* 0x00000001ff167819 */ /* 0x000fe20000011616 */
[----:B------:R-:W-:Y:S01]  /*1510*/  IMAD.WIDE R12, R0, 0x4, R2 ;  /* 0x00000004000c7825 */ /* 0x000fe200078e0202 */
[----:B------:R-:W-:-:S02]  /*1520*/  LOP3.LUT R0, R6, 0x1, RZ, 0xc0, !PT ;  /* 0x0000000106007812 */ /* 0x000fc400078ec0ff */
[----:B------:R-:W-:Y:S01]  /*1530*/  LOP3.LUT R22, R22, 0x1, RZ, 0xc0, !PT ;  /* 0x0000000116167812 */ /* 0x000fe200078ec0ff */
[--C-:B------:R-:W-:Y:S01]  /*1540*/  IMAD.WIDE R20, R37, 0x4, R2.reuse ;  /* 0x0000000425147825 */ /* 0x100fe200078e0202 */
[----:B------:R-:W-:Y:S02]  /*1550*/  SEL R6, R14, RZ, P6 ;  /* 0x000000ff0e067207 */ /* 0x000fe40003000000 */
[----:B------:R-:W-:Y:S01]  /*1560*/  SEL R7, R15, RZ, P4 ;  /* 0x000000ff0f077207 */ /* 0x000fe20002000000 */
[----:B------:R0:W-:Y:S01]  /*1570*/  @!P2 STG.E.128 desc[UR6][R12.64], R8 ;  /* 0x000000080c00a986 */ /* 0x0001e2000c101d06 */
[----:B------:R-:W-:Y:S02]  /*1580*/  ISETP.NE.U32.AND P4, PT, R0, 0x1, PT ;  /* 0x000000010000780c */ /* 0x000fe40003f85070 */
[----:B------:R-:W-:Y:S01]  /*1590*/  ISETP.NE.U32.AND P2, PT, R22, 0x1, PT ;  /* 0x000000011600780c */ /* 0x000fe20003f45070 */
[----:B------:R0:W-:Y:S01]  /*15a0*/  @!P1 STG.E.128 desc[UR6][R20.64], R4 ;  /* 0x0000000414009986 */ /* 0x0001e2000c101d06 */
[----:B------:R-:W-:Y:S01]  /*15b0*/  IMAD.WIDE R2, R36, 0x4, R2 ;  /* 0x0000000424027825 */ /* 0x000fe200078e0202 */
[----:B------:R-:W-:-:S02]  /*15c0*/  SEL R19, R19, RZ, P5 ;  /* 0x000000ff13137207 */ /* 0x000fc40002800000 */
[----:B------:R-:W-:Y:S02]  /*15d0*/  SEL R16, R16, RZ, P3 ;  /* 0x000000ff10107207 */ /* 0x000fe40001800000 */
[----:B------:R-:W-:Y:S02]  /*15e0*/  SEL R17, R17, RZ, P4 ;  /* 0x000000ff11117207 */ /* 0x000fe40002000000 */
[----:B------:R-:W-:Y:S01]  /*15f0*/  SEL R18, R18, RZ, P2 ;  /* 0x000000ff12127207 */ /* 0x000fe20001000000 */
[----:B0-----:R-:W-:Y:S06]  /*1600*/  @P0 EXIT ;  /* 0x000000000000094d */ /* 0x001fec0003800000 */
[----:B------:R-:W-:Y:S01]  /*1610*/  STG.E.128 desc[UR6][R2.64], R16 ;  /* 0x0000001002007986 */ /* 0x000fe2000c101d06 */
[----:B------:R-:W-:Y:S05]  /*1620*/  EXIT ;  /* 0x000000000000794d */ /* 0x000fea0003800000 */
.L_x_0:
[----:B------:R-:W-:-:S00]  /*1630*/  BRA `(.L_x_0) ;  /* 0xfffffffc00fc7947 */ /* 0x000fc0000383ffff */
[----:B------:R-:W-:-:S00]  /*1640*/  NOP ;  /* 0x0000000000007918 */ /* 0x000fc00000000000 */
        /* <DEDUP_REMOVED lines=11> */
.L_x_1:


//--------------------- .nv.shared.triton_poi_fused_convolution_max_pool2d_with_indices_relu_17 --------------------------
	.section	.nv.shared.triton_poi_fused_convolution_max_pool2d_with_indices_relu_17,"aw",@nobits
	.sectionflags	@""
	.align	16
	.zero		1024


//--------------------- .nv.constant0.triton_poi_fused_convolution_max_pool2d_with_indices_relu_17 --------------------------
	.section	.nv.constant0.triton_poi_fused_convolution_max_pool2d_with_indices_relu_17,"a",@progbits
	.sectionflags	@""
	.align	4
.nv.constant0.triton_poi_fused_convolution_max_pool2d_with_indices_relu_17:
	.zero		568
